	.headerflags	@"EF_CUDA_TEXMODE_UNIFIED EF_CUDA_64BIT_ADDRESS EF_CUDA_ACCELERATORS EF_CUDA_SM90 EF_CUDA_VIRTUAL_SM(EF_CUDA_SM90)"
	.elftype	@"ET_EXEC"


//--------------------- .nv.info                  --------------------------
	.section	.nv.info,"",@"SHT_CUDA_INFO"
	.align	4


	//----- nvinfo : EIATTR_REGCOUNT
	.align		4
        /*0000*/ 	.byte	0x04, 0x2f
        /*0002*/ 	.short	(.L_3 - .L_2)
	.align		4
.L_2:
        /*0004*/ 	.word	index@(triton_poi_fused_cat_1)
        /*0008*/ 	.word	0x00000020


	//----- nvinfo : EIATTR_MIN_STACK_SIZE
	.align		4
.L_3:
        /*000c*/ 	.byte	0x04, 0x12
        /*000e*/ 	.short	(.L_5 - .L_4)
	.align		4
.L_4:
        /*0010*/ 	.word	index@(triton_poi_fused_cat_1)
        /*0014*/ 	.word	0x00000000


	//----- nvinfo : EIATTR_FRAME_SIZE
	.align		4
.L_5:
        /*0018*/ 	.byte	0x04, 0x11
        /*001a*/ 	.short	(.L_7 - .L_6)
	.align		4
.L_6:
        /*001c*/ 	.word	index@(triton_poi_fused_cat_1)
        /*0020*/ 	.word	0x00000000


	//----- nvinfo : EIATTR_MIN_STACK_SIZE
	.align		4
.L_7:
        /*0024*/ 	.byte	0x04, 0x12
        /*0026*/ 	.short	(.L_9 - .L_8)
	.align		4
.L_8:
        /*0028*/ 	.word	index@(triton_poi_fused_cat_1)
        /*002c*/ 	.word	0x00000000
.L_9:


//--------------------- .nv.info.triton_poi_fused_cat_1 --------------------------
	.section	.nv.info.triton_poi_fused_cat_1,"",@"SHT_CUDA_INFO"
	.sectionflags	@""
	.align	4


	//----- nvinfo : EIATTR_CUDA_API_VERSION
	.align		4
        /*0000*/ 	.byte	0x04, 0x37
        /*0002*/ 	.short	(.L_11 - .L_10)
.L_10:
        /*0004*/ 	.word	0x0000007c


	//----- nvinfo : EIATTR_KPARAM_INFO
	.align		4
.L_11:
        /*0008*/ 	.byte	0x04, 0x17
        /*000a*/ 	.short	(.L_13 - .L_12)
.L_12:
        /*000c*/ 	.word	0x00000000
        /*0010*/ 	.short	0x0010
        /*0012*/ 	.short	0x0080
        /*0014*/ 	.byte	0x00, 0xf0, 0x11, 0x00


	//----- nvinfo : EIATTR_KPARAM_INFO
	.align		4
.L_13:
        /*0018*/ 	.byte	0x04, 0x17
        /*001a*/ 	.short	(.L_15 - .L_14)
.L_14:
        /*001c*/ 	.word	0x00000000
        /*0020*/ 	.short	0x000f
        /*0022*/ 	.short	0x0078
        /*0024*/ 	.byte	0x00, 0xf4, 0x21, 0x00


	//----- nvinfo : EIATTR_KPARAM_INFO
	.align		4
.L_15:
        /*0028*/ 	.byte	0x04, 0x17
        /*002a*/ 	.short	(.L_17 - .L_16)
.L_16:
        /*002c*/ 	.word	0x00000000
        /*0030*/ 	.short	0x000e
        /*0032*/ 	.short	0x0070
        /*0034*/ 	.byte	0x00, 0xf4, 0x21, 0x00


	//----- nvinfo : EIATTR_KPARAM_INFO
	.align		4
.L_17:
        /*0038*/ 	.byte	0x04, 0x17
        /*003a*/ 	.short	(.L_19 - .L_18)
.L_18:
        /*003c*/ 	.word	0x00000000
        /*0040*/ 	.short	0x000d
        /*0042*/ 	.short	0x0068
        /*0044*/ 	.byte	0x00, 0xf4, 0x21, 0x00


	//----- nvinfo : EIATTR_KPARAM_INFO
	.align		4
.L_19:
        /*0048*/ 	.byte	0x04, 0x17
        /*004a*/ 	.short	(.L_21 - .L_20)
.L_20:
        /*004c*/ 	.word	0x00000000
        /*0050*/ 	.short	0x000c
        /*0052*/ 	.short	0x0060
        /*0054*/ 	.byte	0x00, 0xf4, 0x21, 0x00


	//----- nvinfo : EIATTR_KPARAM_INFO
	.align		4
.L_21:
        /*0058*/ 	.byte	0x04, 0x17
        /*005a*/ 	.short	(.L_23 - .L_22)
.L_22:
        /*005c*/ 	.word	0x00000000
        /*0060*/ 	.short	0x000b
        /*0062*/ 	.short	0x0058
        /*0064*/ 	.byte	0x00, 0xf4, 0x21, 0x00


	//----- nvinfo : EIATTR_KPARAM_INFO
	.align		4
.L_23:
        /*0068*/ 	.byte	0x04, 0x17
        /*006a*/ 	.short	(.L_25 - .L_24)
.L_24:
        /*006c*/ 	.word	0x00000000
        /*0070*/ 	.short	0x000a
        /*0072*/ 	.short	0x0050
        /*0074*/ 	.byte	0x00, 0xf4, 0x21, 0x00


	//----- nvinfo : EIATTR_KPARAM_INFO
	.align		4
.L_25:
        /*0078*/ 	.byte	0x04, 0x17
        /*007a*/ 	.short	(.L_27 - .L_26)
.L_26:
        /*007c*/ 	.word	0x00000000
        /*0080*/ 	.short	0x0009
        /*0082*/ 	.short	0x0048
        /*0084*/ 	.byte	0x00, 0xf4, 0x21, 0x00


	//----- nvinfo : EIATTR_KPARAM_INFO
	.align		4
.L_27:
        /*0088*/ 	.byte	0x04, 0x17
        /*008a*/ 	.short	(.L_29 - .L_28)
.L_28:
        /*008c*/ 	.word	0x00000000
        /*0090*/ 	.short	0x0008
        /*0092*/ 	.short	0x0040
        /*0094*/ 	.byte	0x00, 0xf4, 0x21, 0x00


	//----- nvinfo : EIATTR_KPARAM_INFO
	.align		4
.L_29:
        /*0098*/ 	.byte	0x04, 0x17
        /*009a*/ 	.short	(.L_31 - .L_30)
.L_30:
        /*009c*/ 	.word	0x00000000
        /*00a0*/ 	.short	0x0007
        /*00a2*/ 	.short	0x0038
        /*00a4*/ 	.byte	0x00, 0xf4, 0x21, 0x00


	//----- nvinfo : EIATTR_KPARAM_INFO
	.align		4
.L_31:
        /*00a8*/ 	.byte	0x04, 0x17
        /*00aa*/ 	.short	(.L_33 - .L_32)
.L_32:
        /*00ac*/ 	.word	0x00000000
        /*00b0*/ 	.short	0x0006
        /*00b2*/ 	.short	0x0030
        /*00b4*/ 	.byte	0x00, 0xf4, 0x21, 0x00


	//----- nvinfo : EIATTR_KPARAM_INFO
	.align		4
.L_33:
        /*00b8*/ 	.byte	0x04, 0x17
        /*00ba*/ 	.short	(.L_35 - .L_34)
.L_34:
        /*00bc*/ 	.word	0x00000000
        /*00c0*/ 	.short	0x0005
        /*00c2*/ 	.short	0x0028
        /*00c4*/ 	.byte	0x00, 0xf4, 0x21, 0x00


	//----- nvinfo : EIATTR_KPARAM_INFO
	.align		4
.L_35:
        /*00c8*/ 	.byte	0x04, 0x17
        /*00ca*/ 	.short	(.L_37 - .L_36)
.L_36:
        /*00cc*/ 	.word	0x00000000
        /*00d0*/ 	.short	0x0004
        /*00d2*/ 	.short	0x0020
        /*00d4*/ 	.byte	0x00, 0xf4, 0x21, 0x00


	//----- nvinfo : EIATTR_KPARAM_INFO
	.align		4
.L_37:
        /*00d8*/ 	.byte	0x04, 0x17
        /*00da*/ 	.short	(.L_39 - .L_38)
.L_38:
        /*00dc*/ 	.word	0x00000000
        /*00e0*/ 	.short	0x0003
        /*00e2*/ 	.short	0x0018
        /*00e4*/ 	.byte	0x00, 0xf4, 0x21, 0x00


	//----- nvinfo : EIATTR_KPARAM_INFO
	.align		4
.L_39:
        /*00e8*/ 	.byte	0x04, 0x17
        /*00ea*/ 	.short	(.L_41 - .L_40)
.L_40:
        /*00ec*/ 	.word	0x00000000
        /*00f0*/ 	.short	0x0002
        /*00f2*/ 	.short	0x0010
        /*00f4*/ 	.byte	0x00, 0xf4, 0x21, 0x00


	//----- nvinfo : EIATTR_KPARAM_INFO
	.align		4
.L_41:
        /*00f8*/ 	.byte	0x04, 0x17
        /*00fa*/ 	.short	(.L_43 - .L_42)
.L_42:
        /*00fc*/ 	.word	0x00000000
        /*0100*/ 	.short	0x0001
        /*0102*/ 	.short	0x0008
        /*0104*/ 	.byte	0x00, 0xf4, 0x21, 0x00


	//----- nvinfo : EIATTR_KPARAM_INFO
	.align		4
.L_43:
        /*0108*/ 	.byte	0x04, 0x17
        /*010a*/ 	.short	(.L_45 - .L_44)
.L_44:
        /*010c*/ 	.word	0x00000000
        /*0110*/ 	.short	0x0000
        /*0112*/ 	.short	0x0000
        /*0114*/ 	.byte	0x00, 0xf4, 0x21, 0x00


	//----- nvinfo : EIATTR_SPARSE_MMA_MASK
	.align		4
.L_45:
        /*0118*/ 	.byte	0x03, 0x50
        /*011a*/ 	.short	0x0000


	//----- nvinfo : EIATTR_MAXREG_COUNT
	.align		4
        /*011c*/ 	.byte	0x03, 0x1b
        /*011e*/ 	.short	0x00ff


	//----- nvinfo : EIATTR_EXIT_INSTR_OFFSETS
	.align		4
        /*0120*/ 	.byte	0x04, 0x1c
        /*0122*/ 	.short	(.L_47 - .L_46)


	//   ....[0]....
.L_46:
        /*0124*/ 	.word	0x00000ed0


	//   ....[1]....
        /*0128*/ 	.word	0x00000ef0


	//----- nvinfo : EIATTR_REQNTID
	.align		4
.L_47:
        /*012c*/ 	.byte	0x04, 0x10
        /*012e*/ 	.short	(.L_49 - .L_48)
.L_48:
        /*0130*/ 	.word	0x00000080
        /*0134*/ 	.word	0x00000001
        /*0138*/ 	.word	0x00000001


	//----- nvinfo : EIATTR_CBANK_PARAM_SIZE
	.align		4
.L_49:
        /*013c*/ 	.byte	0x03, 0x19
        /*013e*/ 	.short	0x0084


	//----- nvinfo : EIATTR_PARAM_CBANK
	.align		4
        /*0140*/ 	.byte	0x04, 0x0a
        /*0142*/ 	.short	(.L_51 - .L_50)
	.align		4
.L_50:
        /*0144*/ 	.word	index@(.nv.constant0.triton_poi_fused_cat_1)
        /*0148*/ 	.short	0x0210
        /*014a*/ 	.short	0x0084


	//----- nvinfo : EIATTR_SW_WAR
	.align		4
.L_51:
        /*014c*/ 	.byte	0x04, 0x36
        /*014e*/ 	.short	(.L_53 - .L_52)
.L_52:
        /*0150*/ 	.word	0x00000008
.L_53:


//--------------------- .nv.callgraph             --------------------------
	.section	.nv.callgraph,"",@"SHT_CUDA_CALLGRAPH"
	.align	4
	.sectionentsize	8
	.align		4
        /*0000*/ 	.word	0x00000000
	.align		4
        /*0004*/ 	.word	0xffffffff
	.align		4
        /*0008*/ 	.word	0x00000000
	.align		4
        /*000c*/ 	.word	0xfffffffe
	.align		4
        /*0010*/ 	.word	0x00000000
	.align		4
        /*0014*/ 	.word	0xfffffffd
	.align		4
        /*0018*/ 	.word	0x00000000
	.align		4
        /*001c*/ 	.word	0xfffffffc


//--------------------- .nv.constant4             --------------------------
	.section	.nv.constant4,"a",@progbits
	.align	8
	.align		8
.nv.constant4:
        /*0000*/ 	.dword	_$_str
	.align		8
        /*0008*/ 	.dword	_$_str_$_2


//--------------------- .text.triton_poi_fused_cat_1 --------------------------
	.section	.text.triton_poi_fused_cat_1,"ax",@progbits
	.align	128
        .global         triton_poi_fused_cat_1
        .type           triton_poi_fused_cat_1,@function
        .size           triton_poi_fused_cat_1,(.L_x_1 - triton_poi_fused_cat_1)
        .other          triton_poi_fused_cat_1,@"STO_CUDA_ENTRY STV_DEFAULT"
triton_poi_fused_cat_1:
.text.triton_poi_fused_cat_1:
[----:B------:R-:W0:Y:S01]  /*0000*/  LDC R1, c[0x0][0x28] ;  /* 0x00000a00ff017b82 */ /* 0x000e220000000800 */
[----:B------:R-:W1:Y:S07]  /*0010*/  S2R R0, SR_TID.X ;  /* 0x0000000000007919 */ /* 0x000e6e0000002100 */
[----:B------:R-:W2:Y:S01]  /*0020*/  LDC.64 R10, c[0x0][0x248] ;  /* 0x00009200ff0a7b82 */ /* 0x000ea20000000a00 */
[----:B------:R-:W-:Y:S01]  /*0030*/  ULDC.64 UR4, c[0x0][0x208] ;  /* 0x0000820000047ab9 */ /* 0x000fe20000000a00 */
[----:B------:R-:W-:Y:S01]  /*0040*/  IMAD.MOV.U32 R6, RZ, RZ, RZ ;  /* 0x000000ffff067224 */ /* 0x000fe200078e00ff */
[----:B------:R-:W3:Y:S01]  /*0050*/  S2R R3, SR_CTAID.X ;  /* 0x0000000000037919 */ /* 0x000ee20000002500 */
[----:B-1----:R-:W-:-:S05]  /*0060*/  IMAD.SHL.U32 R0, R0, 0x2, RZ ;  /* 0x0000000200007824 */ /* 0x002fca00078e00ff */
[----:B------:R-:W-:-:S05]  /*0070*/  LOP3.LUT R0, R0, 0xfe, RZ, 0xc0, !PT ;  /* 0x000000fe00007812 */ /* 0x000fca00078ec0ff */
[----:B---3--:R-:W-:-:S05]  /*0080*/  IMAD R0, R3, 0x100, R0 ;  /* 0x0000010003007824 */ /* 0x008fca00078e0200 */
[----:B------:R-:W-:-:S04]  /*0090*/  SHF.R.S32.HI R3, RZ, 0x1f, R0 ;  /* 0x0000001fff037819 */ /* 0x000fc80000011400 */
[----:B------:R-:W-:-:S04]  /*00a0*/  LEA.HI R4, R3, R0, RZ, 0x4 ;  /* 0x0000000003047211 */ /* 0x000fc800078f20ff */
[----:B------:R-:W-:-:S05]  /*00b0*/  SHF.R.S32.HI R19, RZ, 0x4, R4 ;  /* 0x00000004ff137819 */ /* 0x000fca0000011404 */
[----:B------:R-:W-:-:S05]  /*00c0*/  IMAD.HI R2, R19, 0x2aaaaaab, RZ ;  /* 0x2aaaaaab13027827 */ /* 0x000fca00078e02ff */
[----:B------:R-:W-:-:S04]  /*00d0*/  SHF.R.U32.HI R3, RZ, 0x1, R2 ;  /* 0x00000001ff037819 */ /* 0x000fc80000011602 */
[----:B------:R-:W-:-:S05]  /*00e0*/  LEA.HI R2, R2, R3, RZ, 0x1 ;  /* 0x0000000302027211 */ /* 0x000fca00078f08ff */
[----:B------:R-:W-:Y:S02]  /*00f0*/  IMAD R19, R2, -0xc, R19 ;  /* 0xfffffff402137824 */ /* 0x000fe400078e0213 */
[----:B------:R-:W-:Y:S02]  /*0100*/  IMAD.MOV.U32 R12, RZ, RZ, RZ ;  /* 0x000000ffff0c7224 */ /* 0x000fe400078e00ff */
[C---:B--2---:R-:W-:Y:S01]  /*0110*/  IMAD.WIDE R10, R19.reuse, 0x4, R10 ;  /* 0x00000004130a7825 */ /* 0x044fe200078e020a */
[----:B------:R-:W-:-:S04]  /*0120*/  LOP3.LUT R2, R19, 0xfffffffc, RZ, 0xc0, !PT ;  /* 0xfffffffc13027812 */ /* 0x000fc800078ec0ff */
[----:B------:R-:W-:Y:S02]  /*0130*/  ISETP.NE.AND P0, PT, R2, 0x4, PT ;  /* 0x000000040200780c */ /* 0x000fe40003f05270 */
[----:B------:R-:W-:Y:S01]  /*0140*/  LOP3.LUT R7, R4, 0xfffffff0, RZ, 0xc0, !PT ;  /* 0xfffffff004077812 */ /* 0x000fe200078ec0ff */
[C---:B------:R-:W-:Y:S01]  /*0150*/  IMAD.HI R25, R0.reuse, 0x2aaaaaab, RZ ;  /* 0x2aaaaaab00197827 */ /* 0x040fe200078e02ff */
[----:B------:R-:W-:Y:S01]  /*0160*/  ISETP.LT.AND P6, PT, R0, 0x300, !P0 ;  /* 0x000003000000780c */ /* 0x000fe200047c1270 */
[----:B------:R-:W1:Y:S08]  /*0170*/  LDC.64 R4, c[0x0][0x240] ;  /* 0x00009000ff047b82 */ /* 0x000e700000000a00 */
[----:B------:R-:W2:Y:S04]  /*0180*/  LDC.64 R2, c[0x0][0x238] ;  /* 0x00008e00ff027b82 */ /* 0x000ea80000000a00 */
[----:B------:R-:W3:Y:S04]  /*0190*/  @P6 LDG.E.EL R12, desc[UR4][R10.64+-0x10] ;  /* 0xfffff0040a0c6981 */ /* 0x000ee8000c2e1900 */
[----:B------:R4:W5:Y:S01]  /*01a0*/  @P6 LDG.E.EL R6, desc[UR4][R10.64+-0x10] ;  /* 0xfffff0040a066981 */ /* 0x000962000c2e1900 */
[----:B------:R-:W-:-:S04]  /*01b0*/  SHF.R.U32.HI R8, RZ, 0x1f, R25 ;  /* 0x0000001fff087819 */ /* 0x000fc80000011619 */
[----:B------:R-:W-:Y:S01]  /*01c0*/  LEA.HI.SX32 R25, R25, R8, 0x1b ;  /* 0x0000000819197211 */ /* 0x000fe200078fdaff */
[----:B------:R-:W-:-:S04]  /*01d0*/  IMAD.IADD R8, R0, 0x1, -R7 ;  /* 0x0000000100087824 */ /* 0x000fc800078e0a07 */
[----:B------:R-:W-:Y:S01]  /*01e0*/  IMAD R8, R25, 0x40, R8 ;  /* 0x0000004019087824 */ /* 0x000fe200078e0208 */
[----:B----4-:R-:W4:Y:S01]  /*01f0*/  LDC.64 R10, c[0x0][0x258] ;  /* 0x00009600ff0a7b82 */ /* 0x010f220000000a00 */
[----:B-1----:R-:W-:-:S04]  /*0200*/  IMAD.WIDE R26, R19, 0x4, R4 ;  /* 0x00000004131a7825 */ /* 0x002fc800078e0204 */
[----:B------:R-:W-:-:S03]  /*0210*/  IMAD R20, R19, 0x10, R8 ;  /* 0x0000001013147824 */ /* 0x000fc600078e0208 */
[----:B------:R-:W1:Y:S01]  /*0220*/  LDC.64 R8, c[0x0][0x250] ;  /* 0x00009400ff087b82 */ /* 0x000e620000000a00 */
[----:B------:R-:W-:-:S07]  /*0230*/  VIADD R23, R20, 0xffffffc0 ;  /* 0xffffffc014177836 */ /* 0x000fce0000000000 */
[----:B------:R-:W4:Y:S01]  /*0240*/  LDC.64 R4, c[0x0][0x220] ;  /* 0x00008800ff047b82 */ /* 0x000f220000000a00 */
[----:B--2---:R-:W-:Y:S01]  /*0250*/  IMAD.WIDE R22, R23, 0x4, R2 ;  /* 0x0000000417167825 */ /* 0x004fe200078e0202 */
[----:B------:R-:W-:Y:S02]  /*0260*/  CS2R R2, SRZ ;  /* 0x0000000000027805 */ /* 0x000fe4000001ff00 */
[----:B------:R-:W-:Y:S02]  /*0270*/  CS2R R14, SRZ ;  /* 0x00000000000e7805 */ /* 0x000fe4000001ff00 */
[----:B------:R-:W-:Y:S02]  /*0280*/  ISETP.GE.AND P1, PT, R19, 0x4, PT ;  /* 0x000000041300780c */ /* 0x000fe40003f26270 */
[----:B------:R2:W5:Y:S02]  /*0290*/  @P6 LDG.E.64 R2, desc[UR4][R22.64] ;  /* 0x0000000416026981 */ /* 0x000564000c1e1b00 */
[----:B------:R-:W-:-:S02]  /*02a0*/  ISETP.LT.AND P3, PT, R0, 0x300, !P1 ;  /* 0x000003000000780c */ /* 0x000fc40004f61270 */
[----:B------:R-:W5:Y:S01]  /*02b0*/  @P6 LDG.E.EL R14, desc[UR4][R26.64+-0x10] ;  /* 0xfffff0041a0e6981 */ /* 0x000f62000c2e1900 */
[----:B------:R-:W-:Y:S01]  /*02c0*/  CS2R R16, SRZ ;  /* 0x0000000000107805 */ /* 0x000fe2000001ff00 */
[----:B------:R-:W-:Y:S02]  /*02d0*/  IMAD.MOV.U32 R7, RZ, RZ, RZ ;  /* 0x000000ffff077224 */ /* 0x000fe400078e00ff */
[C---:B-1----:R-:W-:Y:S01]  /*02e0*/  IMAD.WIDE R8, R19.reuse, 0x4, R8 ;  /* 0x0000000413087825 */ /* 0x042fe200078e0208 */
[----:B------:R-:W5:Y:S03]  /*02f0*/  @P6 LDG.E.EL R15, desc[UR4][R26.64+-0x10] ;  /* 0xfffff0041a0f6981 */ /* 0x000f66000c2e1900 */
[C---:B----4-:R-:W-:Y:S01]  /*0300*/  IMAD.WIDE R10, R19.reuse, 0x4, R10 ;  /* 0x00000004130a7825 */ /* 0x050fe200078e020a */
[----:B------:R-:W4:Y:S03]  /*0310*/  @P6 LDG.E.EL R7, desc[UR4][R8.64+-0x10] ;  /* 0xfffff00408076981 */ /* 0x000f26000c2e1900 */
[C---:B0-----:R-:W-:Y:S01]  /*0320*/  IMAD.WIDE R4, R19.reuse, 0x4, R4 ;  /* 0x0000000413047825 */ /* 0x041fe200078e0204 */
[----:B------:R-:W4:Y:S04]  /*0330*/  @P6 LDG.E.EL R17, desc[UR4][R10.64+-0x10] ;  /* 0xfffff0040a116981 */ /* 0x000f28000c2e1900 */
[----:B------:R0:W4:Y:S01]  /*0340*/  @P6 LDG.E.EL R16, desc[UR4][R8.64+-0x10] ;  /* 0xfffff00408106981 */ /* 0x000122000c2e1900 */
[----:B--2---:R-:W-:Y:S01]  /*0350*/  IMAD.MOV.U32 R23, RZ, RZ, 0x3e800000 ;  /* 0x3e800000ff177424 */ /* 0x004fe200078e00ff */
[----:B0-----:R-:W0:Y:S01]  /*0360*/  LDC.64 R8, c[0x0][0x270] ;  /* 0x00009c00ff087b82 */ /* 0x001e220000000a00 */
[----:B------:R-:W-:Y:S01]  /*0370*/  HFMA2.MMA R18, -RZ, RZ, 0, 0 ;  /* 0x00000000ff127435 */ /* 0x000fe200000001ff */
[----:B0-----:R-:W-:Y:S01]  /*0380*/  IMAD.WIDE R8, R19, 0x4, R8 ;  /* 0x0000000413087825 */ /* 0x001fe200078e0208 */
[----:B---3--:R-:W-:-:S02]  /*0390*/  SEL R12, R12, RZ, P6 ;  /* 0x000000ff0c0c7207 */ /* 0x008fc40003000000 */
[----:B-----5:R-:W-:-:S03]  /*03a0*/  SEL R21, R6, RZ, P6 ;  /* 0x000000ff06157207 */ /* 0x020fc60003000000 */
[----:B------:R-:W-:-:S04]  /*03b0*/  FADD R13, R12, 9.9999997473787516356e-06 ;  /* 0x3727c5ac0c0d7421 */ /* 0x000fc80000000000 */
[----:B------:R0:W-:Y:S01]  /*03c0*/  MUFU.SQRT R24, R13 ;  /* 0x0000000d00187308 */ /* 0x0001e20000002000 */
[----:B------:R-:W-:Y:S01]  /*03d0*/  FADD R21, R21, 9.9999997473787516356e-06 ;  /* 0x3727c5ac15157421 */ /* 0x000fe20000000000 */
[----:B------:R-:W-:Y:S01]  /*03e0*/  IMAD.MOV.U32 R6, RZ, RZ, RZ ;  /* 0x000000ffff067224 */ /* 0x000fe200078e00ff */
[----:B0-----:R-:W-:-:S05]  /*03f0*/  CS2R R12, SRZ ;  /* 0x00000000000c7805 */ /* 0x001fca000001ff00 */
[----:B------:R-:W0:Y:S01]  /*0400*/  MUFU.SQRT R21, R21 ;  /* 0x0000001500157308 */ /* 0x000e220000002000 */
[----:B------:R1:W2:Y:S04]  /*0410*/  @P6 LDG.E.EL R6, desc[UR4][R10.64+-0x10] ;  /* 0xfffff0040a066981 */ /* 0x0002a8000c2e1900 */
[----:B------:R-:W3:Y:S04]  /*0420*/  @P3 LDG.E.EL R12, desc[UR4][R4.64] ;  /* 0x00000004040c3981 */ /* 0x000ee8000c2e1900 */
[----:B------:R5:W3:Y:S01]  /*0430*/  @P3 LDG.E.EL R13, desc[UR4][R4.64] ;  /* 0x00000004040d3981 */ /* 0x000ae2000c2e1900 */
[----:B0-----:R-:W-:-:S02]  /*0440*/  FSETP.GT.AND P4, PT, R21, 8.50705917302346158658e+37, PT ;  /* 0x7e8000001500780b */ /* 0x001fc40003f84000 */
[----:B------:R-:W-:Y:S02]  /*0450*/  FSETP.GT.AND P2, PT, R24, 8.50705917302346158658e+37, PT ;  /* 0x7e8000001800780b */ /* 0x000fe40003f44000 */
[----:B------:R-:W-:Y:S02]  /*0460*/  FSETP.GEU.AND P5, PT, R21, 1.175494350822287508e-38, PT ;  /* 0x008000001500780b */ /* 0x000fe40003fae000 */
[----:B------:R-:W-:-:S07]  /*0470*/  FSEL R22, R23, 1, P4 ;  /* 0x3f80000017167808 */ /* 0x000fce0002000000 */
[----:B------:R-:W-:Y:S01]  /*0480*/  @P4 FMUL R21, R21, 0.25 ;  /* 0x3e80000015154820 */ /* 0x000fe20000400000 */
[C---:B------:R-:W-:Y:S01]  /*0490*/  FSETP.GEU.AND P4, PT, R24.reuse, 1.175494350822287508e-38, PT ;  /* 0x008000001800780b */ /* 0x040fe20003f8e000 */
[----:B------:R-:W-:Y:S01]  /*04a0*/  @P2 FMUL R24, R24, 0.25 ;  /* 0x3e80000018182820 */ /* 0x000fe20000400000 */
[----:B-1----:R-:W-:Y:S02]  /*04b0*/  FSEL R11, R23, 1, P2 ;  /* 0x3f800000170b7808 */ /* 0x002fe40001000000 */
[----:B------:R-:W-:-:S09]  /*04c0*/  ISETP.GT.AND P2, PT, R19, 0x7, PT ;  /* 0x000000071300780c */ /* 0x000fd20003f44270 */
[----:B------:R-:W-:Y:S01]  /*04d0*/  @!P4 FMUL R24, R24, 16777216 ;  /* 0x4b8000001818c820 */ /* 0x000fe20000400000 */
[----:B------:R-:W-:Y:S01]  /*04e0*/  @!P4 FMUL R11, R11, 16777216 ;  /* 0x4b8000000b0bc820 */ /* 0x000fe20000400000 */
[----:B------:R-:W-:-:S13]  /*04f0*/  ISETP.LT.AND P4, PT, R0, 0x300, P2 ;  /* 0x000003000000780c */ /* 0x000fda0001781270 */
[----:B------:R-:W3:Y:S01]  /*0500*/  @P4 LDG.E.EL R18, desc[UR4][R8.64+-0x20] ;  /* 0xffffe00408124981 */ /* 0x000ee2000c2e1900 */
[----:B------:R-:W5:Y:S01]  /*0510*/  MUFU.RCP R24, R24 ;  /* 0x0000001800187308 */ /* 0x000f620000001000 */
[----:B------:R-:W-:Y:S01]  /*0520*/  @!P5 FMUL R21, R21, 16777216 ;  /* 0x4b8000001515d820 */ /* 0x000fe20000400000 */
[----:B------:R-:W-:Y:S02]  /*0530*/  SEL R3, R3, RZ, P6 ;  /* 0x000000ff03037207 */ /* 0x000fe40003000000 */
[----:B------:R-:W-:-:S04]  /*0540*/  SEL R26, R14, RZ, P6 ;  /* 0x000000ff0e1a7207 */ /* 0x000fc80003000000 */
[----:B------:R-:W0:Y:S01]  /*0550*/  MUFU.RCP R21, R21 ;  /* 0x0000001500157308 */ /* 0x000e220000001000 */
[----:B-----5:R-:W-:Y:S02]  /*0560*/  FMUL R4, R24, R11 ;  /* 0x0000000b18047220 */ /* 0x020fe40000400000 */
[----:B------:R-:W1:Y:S01]  /*0570*/  LDC.64 R10, c[0x0][0x218] ;  /* 0x00008600ff0a7b82 */ /* 0x000e620000000a00 */
[----:B------:R-:W-:Y:S01]  /*0580*/  FADD R3, R3, -R26 ;  /* 0x8000001a03037221 */ /* 0x000fe20000000000 */
[----:B------:R-:W-:Y:S01]  /*0590*/  @!P5 FMUL R22, R22, 16777216 ;  /* 0x4b8000001616d820 */ /* 0x000fe20000400000 */
[----:B------:R-:W-:Y:S02]  /*05a0*/  SEL R2, R2, RZ, P6 ;  /* 0x000000ff02027207 */ /* 0x000fe40003000000 */
[----:B------:R-:W-:-:S03]  /*05b0*/  SEL R5, R15, RZ, P6 ;  /* 0x000000ff0f057207 */ /* 0x000fc60003000000 */
[----:B------:R-:W5:Y:S01]  /*05c0*/  LDC.64 R26, c[0x0][0x230] ;  /* 0x00008c00ff1a7b82 */ /* 0x000f620000000a00 */
[----:B0-----:R-:W-:Y:S01]  /*05d0*/  FMUL R29, R21, R22 ;  /* 0x00000016151d7220 */ /* 0x001fe20000400000 */
[----:B----4-:R-:W-:Y:S01]  /*05e0*/  SEL R22, R7, RZ, P6 ;  /* 0x000000ff07167207 */ /* 0x010fe20003000000 */
[----:B------:R-:W-:Y:S01]  /*05f0*/  FADD R2, R2, -R5 ;  /* 0x8000000502027221 */ /* 0x000fe20000000000 */
[----:B------:R-:W-:Y:S01]  /*0600*/  SEL R17, R17, RZ, P6 ;  /* 0x000000ff11117207 */ /* 0x000fe20003000000 */
[----:B------:R-:W-:Y:S01]  /*0610*/  FMUL R3, R4, R3 ;  /* 0x0000000304037220 */ /* 0x000fe20000400000 */
[----:B------:R-:W-:Y:S02]  /*0620*/  SEL R5, R16, RZ, P6 ;  /* 0x000000ff10057207 */ /* 0x000fe40003000000 */
[----:B------:R-:W0:Y:S01]  /*0630*/  LDC.64 R14, c[0x0][0x228] ;  /* 0x00008a00ff0e7b82 */ /* 0x000e220000000a00 */
[----:B------:R-:W-:Y:S01]  /*0640*/  FMUL R4, R29, R2 ;  /* 0x000000021d047220 */ /* 0x000fe20000400000 */
[----:B------:R-:W-:Y:S01]  /*0650*/  FFMA R3, R22, R3, R17 ;  /* 0x0000000316037223 */ /* 0x000fe20000000011 */
[----:B------:R-:W-:-:S02]  /*0660*/  IMAD.MOV.U32 R2, RZ, RZ, RZ ;  /* 0x000000ffff027224 */ /* 0x000fc400078e00ff */
[----:B-1----:R-:W-:-:S03]  /*0670*/  IMAD.WIDE R10, R19, 0x4, R10 ;  /* 0x00000004130a7825 */ /* 0x002fc600078e020a */
[----:B------:R-:W1:Y:S01]  /*0680*/  LDC.64 R16, c[0x0][0x278] ;  /* 0x00009e00ff107b82 */ /* 0x000e620000000a00 */
[----:B------:R4:W3:Y:S01]  /*0690*/  @P4 LDG.E.EL R2, desc[UR4][R8.64+-0x20] ;  /* 0xffffe00408024981 */ /* 0x0008e2000c2e1900 */
[----:B-----5:R-:W-:-:S06]  /*06a0*/  IMAD.WIDE R26, R19, 0x4, R26 ;  /* 0x00000004131a7825 */ /* 0x020fcc00078e021a */
[----:B------:R-:W5:Y:S01]  /*06b0*/  LDC.64 R28, c[0x0][0x268] ;  /* 0x00009a00ff1c7b82 */ /* 0x000f620000000a00 */
[----:B----4-:R-:W-:-:S06]  /*06c0*/  CS2R R8, SRZ ;  /* 0x0000000000087805 */ /* 0x010fcc000001ff00 */
[----:B------:R-:W4:Y:S01]  /*06d0*/  @P3 LDG.E.EL R9, desc[UR4][R26.64] ;  /* 0x000000041a093981 */ /* 0x000f22000c2e1900 */
[----:B0-----:R-:W-:-:S05]  /*06e0*/  IMAD.WIDE R14, R19, 0x4, R14 ;  /* 0x00000004130e7825 */ /* 0x001fca00078e020e */
[----:B------:R-:W4:Y:S01]  /*06f0*/  @P3 LDG.E.EL R8, desc[UR4][R14.64] ;  /* 0x000000040e083981 */ /* 0x000f22000c2e1900 */
[----:B------:R-:W-:Y:S02]  /*0700*/  IMAD.MOV.U32 R21, RZ, RZ, RZ ;  /* 0x000000ffff157224 */ /* 0x000fe400078e00ff */
[----:B-1----:R-:W-:-:S05]  /*0710*/  IMAD.WIDE R16, R19, 0x4, R16 ;  /* 0x0000000413107825 */ /* 0x002fca00078e0210 */
[----:B------:R-:W4:Y:S01]  /*0720*/  @P4 LDG.E.EL R21, desc[UR4][R16.64+-0x20] ;  /* 0xffffe00410154981 */ /* 0x000f22000c2e1900 */
[----:B-----5:R-:W-:Y:S01]  /*0730*/  IMAD.WIDE R28, R19, 0x4, R28 ;  /* 0x00000004131c7825 */ /* 0x020fe200078e021c */
[----:B--2---:R-:W-:Y:S02]  /*0740*/  SEL R6, R6, RZ, P6 ;  /* 0x000000ff06067207 */ /* 0x004fe40003000000 */
[----:B---3--:R-:W-:-:S03]  /*0750*/  SEL R12, R12, RZ, P3 ;  /* 0x000000ff0c0c7207 */ /* 0x008fc60001800000 */
[----:B------:R-:W-:Y:S02]  /*0760*/  FFMA R4, R5, R4, R6 ;  /* 0x0000000405047223 */ /* 0x000fe40000000006 */
[----:B------:R-:W-:Y:S01]  /*0770*/  FADD R22, R12, 9.9999997473787516356e-06 ;  /* 0x3727c5ac0c167421 */ /* 0x000fe20000000000 */
[----:B------:R-:W-:Y:S01]  /*0780*/  IMAD.MOV.U32 R5, RZ, RZ, RZ ;  /* 0x000000ffff057224 */ /* 0x000fe200078e00ff */
[----:B------:R-:W-:-:S04]  /*0790*/  CS2R R6, SRZ ;  /* 0x0000000000067805 */ /* 0x000fc8000001ff00 */
[----:B------:R-:W0:Y:S01]  /*07a0*/  MUFU.SQRT R22, R22 ;  /* 0x0000001600167308 */ /* 0x000e220000002000 */
[----:B------:R-:W2:Y:S01]  /*07b0*/  @P3 LDG.E.EL R5, desc[UR4][R10.64] ;  /* 0x000000040a053981 */ /* 0x000ea2000c2e1900 */
[----:B------:R-:W-:-:S03]  /*07c0*/  SEL R24, R13, RZ, P3 ;  /* 0x000000ff0d187207 */ /* 0x000fc60001800000 */
[----:B------:R1:W3:Y:S04]  /*07d0*/  @P3 LDG.E.EL R6, desc[UR4][R10.64] ;  /* 0x000000040a063981 */ /* 0x0002e8000c2e1900 */
[----:B------:R5:W3:Y:S01]  /*07e0*/  @P3 LDG.E.EL R7, desc[UR4][R14.64] ;  /* 0x000000040e073981 */ /* 0x000ae2000c2e1900 */
[----:B-1----:R-:W-:Y:S02]  /*07f0*/  CS2R R10, SRZ ;  /* 0x00000000000a7805 */ /* 0x002fe4000001ff00 */
[C---:B0-----:R-:W-:Y:S02]  /*0800*/  FSETP.GT.AND P5, PT, R22.reuse, 8.50705917302346158658e+37, PT ;  /* 0x7e8000001600780b */ /* 0x041fe40003fa4000 */
[----:B------:R-:W-:Y:S01]  /*0810*/  FSETP.GEU.AND P6, PT, R22, 1.175494350822287508e-38, PT ;  /* 0x008000001600780b */ /* 0x000fe20003fce000 */
[----:B-----5:R-:W0:Y:S01]  /*0820*/  LDC.64 R14, c[0x0][0x280] ;  /* 0x0000a000ff0e7b82 */ /* 0x020e220000000a00 */
[----:B------:R1:W5:Y:S01]  /*0830*/  @P3 LDG.E.EL R10, desc[UR4][R26.64] ;  /* 0x000000041a0a3981 */ /* 0x000362000c2e1900 */
[----:B------:R-:W-:-:S02]  /*0840*/  IMAD.MOV.U32 R13, RZ, RZ, RZ ;  /* 0x000000ffff0d7224 */ /* 0x000fc400078e00ff */
[----:B------:R-:W-:Y:S01]  /*0850*/  IMAD.MOV.U32 R12, RZ, RZ, RZ ;  /* 0x000000ffff0c7224 */ /* 0x000fe200078e00ff */
[----:B------:R-:W3:Y:S05]  /*0860*/  @P4 LDG.E.EL R11, desc[UR4][R28.64+-0x20] ;  /* 0xffffe0041c0b4981 */ /* 0x000eea000c2e1900 */
[----:B------:R-:W-:Y:S01]  /*0870*/  @P5 FMUL R22, R22, 0.25 ;  /* 0x3e80000016165820 */ /* 0x000fe20000400000 */
[----:B------:R1:W5:Y:S02]  /*0880*/  @P4 LDG.E.EL R13, desc[UR4][R16.64+-0x20] ;  /* 0xffffe004100d4981 */ /* 0x000364000c2e1900 */
[----:B-1----:R-:W-:Y:S02]  /*0890*/  FADD R27, R24, 9.9999997473787516356e-06 ;  /* 0x3727c5ac181b7421 */ /* 0x002fe40000000000 */
[----:B------:R1:W5:Y:S04]  /*08a0*/  @P4 LDG.E.EL R12, desc[UR4][R28.64+-0x20] ;  /* 0xffffe0041c0c4981 */ /* 0x000368000c2e1900 */
[----:B------:R-:W1:Y:S01]  /*08b0*/  MUFU.SQRT R27, R27 ;  /* 0x0000001b001b7308 */ /* 0x000e620000002000 */
[----:B------:R-:W-:Y:S01]  /*08c0*/  @!P6 FMUL R22, R22, 16777216 ;  /* 0x4b8000001616e820 */ /* 0x000fe20000400000 */
[----:B------:R-:W-:Y:S01]  /*08d0*/  IMAD R17, R25, -0xc0, R0 ;  /* 0xffffff4019117824 */ /* 0x000fe200078e0200 */
[----:B------:R-:W-:-:S03]  /*08e0*/  FSEL R16, R23, 1, P5 ;  /* 0x3f80000017107808 */ /* 0x000fc60002800000 */
[----:B------:R-:W-:Y:S02]  /*08f0*/  IMAD R25, R25, 0x40, R17 ;  /* 0x0000004019197824 */ /* 0x000fe400078e0211 */
[----:B------:R-:W-:Y:S01]  /*0900*/  @!P6 FMUL R16, R16, 16777216 ;  /* 0x4b8000001010e820 */ /* 0x000fe20000400000 */
[----:B------:R-:W0:Y:S01]  /*0910*/  MUFU.RCP R17, R22 ;  /* 0x0000001600117308 */ /* 0x000e220000001000 */
[C---:B-1----:R-:W-:Y:S02]  /*0920*/  FSETP.GT.AND P5, PT, R27.reuse, 8.50705917302346158658e+37, PT ;  /* 0x7e8000001b00780b */ /* 0x042fe40003fa4000 */
[----:B------:R-:W-:Y:S01]  /*0930*/  FSETP.GEU.AND P6, PT, R27, 1.175494350822287508e-38, PT ;  /* 0x008000001b00780b */ /* 0x000fe20003fce000 */
[----:B0-----:R-:W-:Y:S01]  /*0940*/  IMAD.WIDE R14, R19, 0x4, R14 ;  /* 0x00000004130e7825 */ /* 0x001fe200078e020e */
[----:B------:R-:W-:Y:S02]  /*0950*/  SEL R28, R18, RZ, P4 ;  /* 0x000000ff121c7207 */ /* 0x000fe40002000000 */
[----:B------:R-:W0:Y:S07]  /*0960*/  LDC.64 R18, c[0x0][0x210] ;  /* 0x00008400ff127b82 */ /* 0x000e2e0000000a00 */
[----:B------:R-:W-:Y:S01]  /*0970*/  @P5 FMUL R27, R27, 0.25 ;  /* 0x3e8000001b1b5820 */ /* 0x000fe20000400000 */
[----:B------:R-:W-:-:S02]  /*0980*/  FMUL R22, R17, R16 ;  /* 0x0000001011167220 */ /* 0x000fc40000400000 */
[----:B------:R-:W1:Y:S01]  /*0990*/  LDC.64 R16, c[0x0][0x260] ;  /* 0x00009800ff107b82 */ /* 0x000e620000000a00 */
[----:B------:R-:W-:-:S06]  /*09a0*/  @!P6 FMUL R27, R27, 16777216 ;  /* 0x4b8000001b1be820 */ /* 0x000fcc0000400000 */
[----:B------:R-:W0:Y:S01]  /*09b0*/  MUFU.RCP R27, R27 ;  /* 0x0000001b001b7308 */ /* 0x000e220000001000 */
[----:B------:R-:W-:Y:S01]  /*09c0*/  MOV R24, RZ ;  /* 0x000000ff00187202 */ /* 0x000fe20000000f00 */
[----:B------:R-:W-:Y:S01]  /*09d0*/  IMAD.MOV.U32 R26, RZ, RZ, RZ ;  /* 0x000000ffff1a7224 */ /* 0x000fe200078e00ff */
[----:B------:R-:W-:-:S04]  /*09e0*/  FSEL R23, R23, 1, P5 ;  /* 0x3f80000017177808 */ /* 0x000fc80002800000 */
[----:B------:R-:W5:Y:S01]  /*09f0*/  @P4 LDG.E.EL R24, desc[UR4][R14.64+-0x20] ;  /* 0xffffe0040e184981 */ /* 0x000f62000c2e1900 */
[----:B------:R-:W-:Y:S01]  /*0a00*/  @!P6 FMUL R23, R23, 16777216 ;  /* 0x4b8000001717e820 */ /* 0x000fe20000400000 */
[----:B0-----:R-:W-:Y:S02]  /*0a10*/  IMAD.WIDE R18, R25, 0x4, R18 ;  /* 0x0000000419127825 */ /* 0x001fe400078e0212 */
[----:B------:R0:W5:Y:S02]  /*0a20*/  @P4 LDG.E.EL R26, desc[UR4][R14.64+-0x20] ;  /* 0xffffe0040e1a4981 */ /* 0x000164000c2e1900 */
[----:B------:R-:W-:Y:S01]  /*0a30*/  FMUL R23, R27, R23 ;  /* 0x000000171b177220 */ /* 0x000fe20000400000 */
[----:B------:R-:W-:Y:S01]  /*0a40*/  VIADD R27, R20, 0xffffff80 ;  /* 0xffffff80141b7836 */ /* 0x000fe20000000000 */
[----:B0-----:R-:W-:-:S06]  /*0a50*/  CS2R R14, SRZ ;  /* 0x00000000000e7805 */ /* 0x001fcc000001ff00 */
[----:B------:R1:W5:Y:S02]  /*0a60*/  @P3 LDG.E.64 R14, desc[UR4][R18.64] ;  /* 0x00000004120e3981 */ /* 0x000364000c1e1b00 */
[----:B-1----:R-:W-:Y:S01]  /*0a70*/  IMAD.WIDE R18, R27, 0x4, R16 ;  /* 0x000000041b127825 */ /* 0x002fe200078e0210 */
[----:B------:R-:W-:-:S06]  /*0a80*/  CS2R R16, SRZ ;  /* 0x0000000000107805 */ /* 0x000fcc000001ff00 */
[----:B------:R5:W5:Y:S01]  /*0a90*/  @P4 LDG.E.64 R16, desc[UR4][R18.64] ;  /* 0x0000000412104981 */ /* 0x000b62000c1e1b00 */
[----:B------:R-:W-:Y:S01]  /*0aa0*/  FADD R28, R28, 9.9999997473787516356e-06 ;  /* 0x3727c5ac1c1c7421 */ /* 0x000fe20000000000 */
[----:B------:R-:W-:-:S05]  /*0ab0*/  SEL R2, R2, RZ, P4 ;  /* 0x000000ff02027207 */ /* 0x000fca0002000000 */
[----:B------:R-:W0:Y:S01]  /*0ac0*/  MUFU.SQRT R28, R28 ;  /* 0x0000001c001c7308 */ /* 0x000e220000002000 */
[----:B------:R-:W-:-:S07]  /*0ad0*/  FADD R27, R2, 9.9999997473787516356e-06 ;  /* 0x3727c5ac021b7421 */ /* 0x000fce0000000000 */
[----:B------:R-:W1:Y:S01]  /*0ae0*/  MUFU.SQRT R2, R27 ;  /* 0x0000001b00027308 */ /* 0x000e620000002000 */
[C---:B0-----:R-:W-:Y:S02]  /*0af0*/  FSETP.GT.AND P5, PT, R28.reuse, 8.50705917302346158658e+37, PT ;  /* 0x7e8000001c00780b */ /* 0x041fe40003fa4000 */
[----:B------:R-:W-:Y:S01]  /*0b00*/  FSETP.GEU.AND P6, PT, R28, 1.175494350822287508e-38, PT ;  /* 0x008000001c00780b */ /* 0x000fe20003fce000 */
[----:B------:R-:W-:-:S05]  /*0b10*/  IMAD.MOV.U32 R25, RZ, RZ, 0x3e800000 ;  /* 0x3e800000ff197424 */ /* 0x000fca00078e00ff */
[----:B------:R-:W-:-:S05]  /*0b20*/  FSEL R29, R25, 1, P5 ;  /* 0x3f800000191d7808 */ /* 0x000fca0002800000 */
[----:B------:R-:W-:Y:S01]  /*0b30*/  @P5 FMUL R28, R28, 0.25 ;  /* 0x3e8000001c1c5820 */ /* 0x000fe20000400000 */
[----:B-1----:R-:W-:Y:S01]  /*0b40*/  FSETP.GT.AND P5, PT, R2, 8.50705917302346158658e+37, PT ;  /* 0x7e8000000200780b */ /* 0x002fe20003fa4000 */
[----:B------:R-:W-:Y:S02]  /*0b50*/  @!P6 FMUL R29, R29, 16777216 ;  /* 0x4b8000001d1de820 */ /* 0x000fe40000400000 */
[----:B------:R-:W-:Y:S01]  /*0b60*/  @!P6 FMUL R28, R28, 16777216 ;  /* 0x4b8000001c1ce820 */ /* 0x000fe20000400000 */
[----:B------:R-:W-:-:S09]  /*0b70*/  FSETP.GEU.AND P6, PT, R2, 1.175494350822287508e-38, PT ;  /* 0x008000000200780b */ /* 0x000fd20003fce000 */
[----:B------:R-:W-:-:S04]  /*0b80*/  @P5 FMUL R2, R2, 0.25 ;  /* 0x3e80000002025820 */ /* 0x000fc80000400000 */
[----:B------:R-:W-:Y:S01]  /*0b90*/  @!P6 FMUL R2, R2, 16777216 ;  /* 0x4b8000000202e820 */ /* 0x000fe20000400000 */
[----:B------:R-:W0:Y:S01]  /*0ba0*/  MUFU.RCP R28, R28 ;  /* 0x0000001c001c7308 */ /* 0x000e220000001000 */
[----:B------:R-:W-:-:S07]  /*0bb0*/  FSEL R25, R25, 1, P5 ;  /* 0x3f80000019197808 */ /* 0x000fce0002800000 */
[----:B------:R-:W1:Y:S01]  /*0bc0*/  MUFU.RCP R2, R2 ;  /* 0x0000000200027308 */ /* 0x000e620000001000 */
[----:B------:R-:W-:Y:S01]  /*0bd0*/  @!P6 FMUL R25, R25, 16777216 ;  /* 0x4b8000001919e820 */ /* 0x000fe20000400000 */
[----:B0-----:R-:W-:-:S03]  /*0be0*/  FMUL R20, R28, R29 ;  /* 0x0000001d1c147220 */ /* 0x001fc60000400000 */
[----:B-1----:R-:W-:Y:S01]  /*0bf0*/  FMUL R25, R2, R25 ;  /* 0x0000001902197220 */ /* 0x002fe20000400000 */
[----:B----4-:R-:W-:Y:S02]  /*0c00*/  SEL R21, R21, RZ, P4 ;  /* 0x000000ff15157207 */ /* 0x010fe40002000000 */
[----:B------:R-:W-:Y:S02]  /*0c10*/  SEL R9, R9, RZ, P3 ;  /* 0x000000ff09097207 */ /* 0x000fe40001800000 */
[----:B------:R-:W-:Y:S02]  /*0c20*/  SEL R8, R8, RZ, P3 ;  /* 0x000000ff08087207 */ /* 0x000fe40001800000 */
[----:B--2---:R-:W-:Y:S02]  /*0c30*/  SEL R5, R5, RZ, P3 ;  /* 0x000000ff05057207 */ /* 0x004fe40001800000 */
[----:B---3--:R-:W-:Y:S02]  /*0c40*/  SEL R11, R11, RZ, P4 ;  /* 0x000000ff0b0b7207 */ /* 0x008fe40002000000 */
[----:B-----5:R-:W-:-:S02]  /*0c50*/  SEL R18, R12, RZ, P4 ;  /* 0x000000ff0c127207 */ /* 0x020fc40002000000 */
[----:B------:R-:W-:Y:S02]  /*0c60*/  SEL R12, R6, RZ, P3 ;  /* 0x000000ff060c7207 */ /* 0x000fe40001800000 */
[----:B------:R-:W-:Y:S02]  /*0c70*/  SEL R26, R26, RZ, P4 ;  /* 0x000000ff1a1a7207 */ /* 0x000fe40002000000 */
[----:B------:R-:W-:Y:S02]  /*0c80*/  SEL R15, R15, RZ, P3 ;  /* 0x000000ff0f0f7207 */ /* 0x000fe40001800000 */
[----:B------:R-:W-:-:S03]  /*0c90*/  SEL R14, R14, RZ, P3 ;  /* 0x000000ff0e0e7207 */ /* 0x000fc60001800000 */
[----:B------:R-:W-:Y:S01]  /*0ca0*/  FADD R2, R15, -R12 ;  /* 0x8000000c0f027221 */ /* 0x000fe20000000000 */
[----:B------:R-:W-:Y:S02]  /*0cb0*/  SEL R12, R13, RZ, P4 ;  /* 0x000000ff0d0c7207 */ /* 0x000fe40002000000 */
[----:B------:R-:W-:Y:S02]  /*0cc0*/  SEL R17, R17, RZ, P4 ;  /* 0x000000ff11117207 */ /* 0x000fe40002000000 */
[----:B------:R-:W-:-:S03]  /*0cd0*/  SEL R16, R16, RZ, P4 ;  /* 0x000000ff10107207 */ /* 0x000fc60002000000 */
[----:B------:R-:W-:Y:S02]  /*0ce0*/  FADD R6, R17, -R18 ;  /* 0x8000001211067221 */ /* 0x000fe40000000000 */
[----:B------:R-:W-:Y:S02]  /*0cf0*/  FADD R11, R16, -R11 ;  /* 0x8000000b100b7221 */ /* 0x000fe40000000000 */
[----:B------:R-:W-:Y:S01]  /*0d00*/  FMUL R17, R25, R6 ;  /* 0x0000000619117220 */ /* 0x000fe20000400000 */
[----:B------:R-:W-:Y:S01]  /*0d10*/  SEL R6, R7, RZ, P3 ;  /* 0x000000ff07067207 */ /* 0x000fe20001800000 */
[----:B------:R-:W-:Y:S01]  /*0d20*/  FMUL R11, R20, R11 ;  /* 0x0000000b140b7220 */ /* 0x000fe20000400000 */
[----:B------:R-:W-:Y:S01]  /*0d30*/  SEL R7, R24, RZ, P4 ;  /* 0x000000ff18077207 */ /* 0x000fe20002000000 */
[----:B------:R-:W-:Y:S02]  /*0d40*/  FADD R5, R14, -R5 ;  /* 0x800000050e057221 */ /* 0x000fe40000000000 */
[----:B------:R-:W0:Y:S02]  /*0d50*/  LDC.64 R14, c[0x0][0x288] ;  /* 0x0000a200ff0e7b82 */ /* 0x000e240000000a00 */
[----:B------:R-:W-:Y:S01]  /*0d60*/  FFMA R11, R12, R11, R7 ;  /* 0x0000000b0c0b7223 */ /* 0x000fe20000000007 */
[----:B------:R-:W-:-:S02]  /*0d70*/  SEL R7, R10, RZ, P3 ;  /* 0x000000ff0a077207 */ /* 0x000fc40001800000 */
[----:B------:R-:W-:Y:S01]  /*0d80*/  FSETP.GEU.AND P3, PT, R3, RZ, PT ;  /* 0x000000ff0300720b */ /* 0x000fe20003f6e000 */
[----:B------:R-:W-:-:S03]  /*0d90*/  FFMA R17, R21, R17, R26 ;  /* 0x0000001115117223 */ /* 0x000fc6000000001a */
[----:B------:R-:W-:Y:S02]  /*0da0*/  FSEL R3, R3, RZ, P3 ;  /* 0x000000ff03037208 */ /* 0x000fe40001800000 */
[----:B------:R-:W-:Y:S01]  /*0db0*/  ISETP.GE.AND P3, PT, R0, 0x300, PT ;  /* 0x000003000000780c */ /* 0x000fe20003f66270 */
[----:B------:R-:W-:Y:S01]  /*0dc0*/  FMUL R5, R22, R5 ;  /* 0x0000000516057220 */ /* 0x000fe20000400000 */
[----:B------:R-:W-:Y:S01]  /*0dd0*/  FMUL R23, R23, R2 ;  /* 0x0000000217177220 */ /* 0x000fe20000400000 */
[----:B------:R-:W-:Y:S02]  /*0de0*/  FSETP.GEU.AND P5, PT, R17, RZ, PT ;  /* 0x000000ff1100720b */ /* 0x000fe40003fae000 */
[----:B------:R-:W-:Y:S01]  /*0df0*/  FSETP.GEU.AND P6, PT, R11, RZ, PT ;  /* 0x000000ff0b00720b */ /* 0x000fe20003fce000 */
[----:B------:R-:W-:Y:S01]  /*0e00*/  FFMA R5, R6, R5, R9 ;  /* 0x0000000506057223 */ /* 0x000fe20000000009 */
[----:B------:R-:W-:Y:S01]  /*0e10*/  FSETP.GEU.AND P4, PT, R4, RZ, PT ;  /* 0x000000ff0400720b */ /* 0x000fe20003f8e000 */
[----:B------:R-:W-:Y:S01]  /*0e20*/  FFMA R23, R8, R23, R7 ;  /* 0x0000001708177223 */ /* 0x000fe20000000007 */
[----:B------:R-:W-:-:S02]  /*0e30*/  FSEL R17, R17, RZ, P5 ;  /* 0x000000ff11117208 */ /* 0x000fc40002800000 */
[----:B------:R-:W-:Y:S02]  /*0e40*/  FSEL R11, R11, RZ, P6 ;  /* 0x000000ff0b0b7208 */ /* 0x000fe40003000000 */
[----:B------:R-:W-:Y:S02]  /*0e50*/  FSEL R2, R4, RZ, P4 ;  /* 0x000000ff04027208 */ /* 0x000fe40002000000 */
[----:B------:R-:W-:Y:S02]  /*0e60*/  @P0 FSEL R2, R11, RZ, P2 ;  /* 0x000000ff0b020208 */ /* 0x000fe40001000000 */
[----:B------:R-:W-:Y:S02]  /*0e70*/  @P0 FSEL R3, R17, RZ, P2 ;  /* 0x000000ff11030208 */ /* 0x000fe40001000000 */
[----:B------:R-:W-:Y:S02]  /*0e80*/  FSETP.GEU.AND P0, PT, R5, RZ, PT ;  /* 0x000000ff0500720b */ /* 0x000fe40003f0e000 */
[----:B------:R-:W-:Y:S01]  /*0e90*/  FSETP.GEU.AND P2, PT, R23, RZ, PT ;  /* 0x000000ff1700720b */ /* 0x000fe20003f4e000 */
[----:B0-----:R-:W-:Y:S01]  /*0ea0*/  IMAD.WIDE R14, R0, 0x4, R14 ;  /* 0x00000004000e7825 */ /* 0x001fe200078e020e */
[----:B------:R-:W-:-:S02]  /*0eb0*/  @!P1 FSEL R2, R5, RZ, P0 ;  /* 0x000000ff05029208 */ /* 0x000fc40000000000 */
[----:B------:R-:W-:Y:S01]  /*0ec0*/  @!P1 FSEL R3, R23, RZ, P2 ;  /* 0x000000ff17039208 */ /* 0x000fe20001000000 */
[----:B------:R-:W-:Y:S08]  /*0ed0*/  @P3 EXIT ;  /* 0x000000000000394d */ /* 0x000ff00003800000 */
[----:B------:R-:W-:Y:S01]  /*0ee0*/  STG.E.64 desc[UR4][R14.64], R2 ;  /* 0x000000020e007986 */ /* 0x000fe2000c101b04 */
[----:B------:R-:W-:Y:S05]  /*0ef0*/  EXIT ;  /* 0x000000000000794d */ /* 0x000fea0003800000 */
.L_x_0:
[----:B------:R-:W-:-:S00]  /*0f00*/  BRA `(.L_x_0) ;  /* 0xfffffffc00fc7947 */ /* 0x000fc0000383ffff */
[----:B------:R-:W-:-:S00]  /*0f10*/  NOP ;  /* 0x0000000000007918 */ /* 0x000fc00000000000 */
        /* <DEDUP_REMOVED lines=14> */
.L_x_1:


//--------------------- .nv.global.init           --------------------------
	.section	.nv.global.init,"aw",@progbits
.nv.global.init:
	.type		_$_str,@object
	.size		_$_str,(_$_str_$_2 - _$_str)
_$_str:
        /*0000*/ 	.byte	0x5f, 0x5f, 0x43, 0x55, 0x44, 0x41, 0x5f, 0x46, 0x54, 0x5a, 0x00
	.type		_$_str_$_2,@object
	.size		_$_str_$_2,(.L_1 - _$_str_$_2)
_$_str_$_2:
        /*000b*/ 	.byte	0x5f, 0x5f, 0x43, 0x55, 0x44, 0x41, 0x5f, 0x50, 0x52, 0x45, 0x43, 0x5f, 0x53, 0x51, 0x52, 0x54
        /*001b*/ 	.byte	0x00
.L_1:


//--------------------- .nv.constant0.triton_poi_fused_cat_1 --------------------------
	.section	.nv.constant0.triton_poi_fused_cat_1,"a",@progbits
	.sectionflags	@""
	.align	4
.nv.constant0.triton_poi_fused_cat_1:
	.zero		660
